//
// Generated by NVIDIA NVVM Compiler
//
// Compiler Build ID: CL-36424714
// Cuda compilation tools, release 13.0, V13.0.88
// Based on NVVM 20.0.0
//

.version 9.0
.target sm_100
.address_size 64

	// .globl	_ZN3cub18CUB_300001_SM_10006detail11EmptyKernelIvEEvv
.global .align 1 .b8 _ZN41_INTERNAL_23bd682e_4_k_cu_dc1376d0_3004384cuda3std3__45__cpo5beginE[1];
.global .align 1 .b8 _ZN41_INTERNAL_23bd682e_4_k_cu_dc1376d0_3004384cuda3std3__45__cpo3endE[1];
.global .align 1 .b8 _ZN41_INTERNAL_23bd682e_4_k_cu_dc1376d0_3004384cuda3std3__45__cpo6cbeginE[1];
.global .align 1 .b8 _ZN41_INTERNAL_23bd682e_4_k_cu_dc1376d0_3004384cuda3std3__45__cpo4cendE[1];
.global .align 1 .b8 _ZN41_INTERNAL_23bd682e_4_k_cu_dc1376d0_3004384cuda3std3__45__cpo6rbeginE[1];
.global .align 1 .b8 _ZN41_INTERNAL_23bd682e_4_k_cu_dc1376d0_3004384cuda3std3__45__cpo4rendE[1];
.global .align 1 .b8 _ZN41_INTERNAL_23bd682e_4_k_cu_dc1376d0_3004384cuda3std3__45__cpo7crbeginE[1];
.global .align 1 .b8 _ZN41_INTERNAL_23bd682e_4_k_cu_dc1376d0_3004384cuda3std3__45__cpo5crendE[1];
.global .align 1 .b8 _ZN41_INTERNAL_23bd682e_4_k_cu_dc1376d0_3004384cuda3std3__443_GLOBAL__N__23bd682e_4_k_cu_dc1376d0_3004386ignoreE[1];
.global .align 1 .b8 _ZN41_INTERNAL_23bd682e_4_k_cu_dc1376d0_3004384cuda3std3__419piecewise_constructE[1];
.global .align 1 .b8 _ZN41_INTERNAL_23bd682e_4_k_cu_dc1376d0_3004384cuda3std3__48in_placeE[1];
.global .align 1 .b8 _ZN41_INTERNAL_23bd682e_4_k_cu_dc1376d0_3004384cuda3std3__420unreachable_sentinelE[1];
.global .align 1 .b8 _ZN41_INTERNAL_23bd682e_4_k_cu_dc1376d0_3004384cuda3std3__47nulloptE[1];
.global .align 1 .b8 _ZN41_INTERNAL_23bd682e_4_k_cu_dc1376d0_3004384cuda3std3__48unexpectE[1];
.global .align 1 .b8 _ZN41_INTERNAL_23bd682e_4_k_cu_dc1376d0_3004384cuda3std6ranges3__45__cpo4swapE[1];
.global .align 1 .b8 _ZN41_INTERNAL_23bd682e_4_k_cu_dc1376d0_3004384cuda3std6ranges3__45__cpo9iter_moveE[1];
.global .align 1 .b8 _ZN41_INTERNAL_23bd682e_4_k_cu_dc1376d0_3004384cuda3std6ranges3__45__cpo5beginE[1];
.global .align 1 .b8 _ZN41_INTERNAL_23bd682e_4_k_cu_dc1376d0_3004384cuda3std6ranges3__45__cpo3endE[1];
.global .align 1 .b8 _ZN41_INTERNAL_23bd682e_4_k_cu_dc1376d0_3004384cuda3std6ranges3__45__cpo6cbeginE[1];
.global .align 1 .b8 _ZN41_INTERNAL_23bd682e_4_k_cu_dc1376d0_3004384cuda3std6ranges3__45__cpo4cendE[1];
.global .align 1 .b8 _ZN41_INTERNAL_23bd682e_4_k_cu_dc1376d0_3004384cuda3std6ranges3__45__cpo7advanceE[1];
.global .align 1 .b8 _ZN41_INTERNAL_23bd682e_4_k_cu_dc1376d0_3004384cuda3std6ranges3__45__cpo9iter_swapE[1];
.global .align 1 .b8 _ZN41_INTERNAL_23bd682e_4_k_cu_dc1376d0_3004384cuda3std6ranges3__45__cpo4nextE[1];
.global .align 1 .b8 _ZN41_INTERNAL_23bd682e_4_k_cu_dc1376d0_3004384cuda3std6ranges3__45__cpo4prevE[1];
.global .align 1 .b8 _ZN41_INTERNAL_23bd682e_4_k_cu_dc1376d0_3004384cuda3std6ranges3__45__cpo4dataE[1];
.global .align 1 .b8 _ZN41_INTERNAL_23bd682e_4_k_cu_dc1376d0_3004384cuda3std6ranges3__45__cpo5cdataE[1];
.global .align 1 .b8 _ZN41_INTERNAL_23bd682e_4_k_cu_dc1376d0_3004384cuda3std6ranges3__45__cpo4sizeE[1];
.global .align 1 .b8 _ZN41_INTERNAL_23bd682e_4_k_cu_dc1376d0_3004384cuda3std6ranges3__45__cpo5ssizeE[1];
.global .align 1 .b8 _ZN41_INTERNAL_23bd682e_4_k_cu_dc1376d0_3004384cuda3std6ranges3__45__cpo8distanceE[1];
.global .align 1 .b8 _ZN41_INTERNAL_23bd682e_4_k_cu_dc1376d0_3004386thrust24THRUST_300001_SM_1000_NS8cuda_cub3parE[1];
.global .align 1 .b8 _ZN41_INTERNAL_23bd682e_4_k_cu_dc1376d0_3004386thrust24THRUST_300001_SM_1000_NS8cuda_cub10par_nosyncE[1];
.global .align 1 .b8 _ZN41_INTERNAL_23bd682e_4_k_cu_dc1376d0_3004386thrust24THRUST_300001_SM_1000_NS6system6detail10sequential3seqE[1];
.global .align 1 .b8 _ZN41_INTERNAL_23bd682e_4_k_cu_dc1376d0_3004386thrust24THRUST_300001_SM_1000_NS12placeholders2_1E[1];
.global .align 1 .b8 _ZN41_INTERNAL_23bd682e_4_k_cu_dc1376d0_3004386thrust24THRUST_300001_SM_1000_NS12placeholders2_2E[1];
.global .align 1 .b8 _ZN41_INTERNAL_23bd682e_4_k_cu_dc1376d0_3004386thrust24THRUST_300001_SM_1000_NS12placeholders2_3E[1];
.global .align 1 .b8 _ZN41_INTERNAL_23bd682e_4_k_cu_dc1376d0_3004386thrust24THRUST_300001_SM_1000_NS12placeholders2_4E[1];
.global .align 1 .b8 _ZN41_INTERNAL_23bd682e_4_k_cu_dc1376d0_3004386thrust24THRUST_300001_SM_1000_NS12placeholders2_5E[1];
.global .align 1 .b8 _ZN41_INTERNAL_23bd682e_4_k_cu_dc1376d0_3004386thrust24THRUST_300001_SM_1000_NS12placeholders2_6E[1];
.global .align 1 .b8 _ZN41_INTERNAL_23bd682e_4_k_cu_dc1376d0_3004386thrust24THRUST_300001_SM_1000_NS12placeholders2_7E[1];
.global .align 1 .b8 _ZN41_INTERNAL_23bd682e_4_k_cu_dc1376d0_3004386thrust24THRUST_300001_SM_1000_NS12placeholders2_8E[1];
.global .align 1 .b8 _ZN41_INTERNAL_23bd682e_4_k_cu_dc1376d0_3004386thrust24THRUST_300001_SM_1000_NS12placeholders2_9E[1];
.global .align 1 .b8 _ZN41_INTERNAL_23bd682e_4_k_cu_dc1376d0_3004386thrust24THRUST_300001_SM_1000_NS12placeholders3_10E[1];
.global .align 1 .b8 _ZN41_INTERNAL_23bd682e_4_k_cu_dc1376d0_3004386thrust24THRUST_300001_SM_1000_NS3seqE[1];

.visible .entry _ZN3cub18CUB_300001_SM_10006detail11EmptyKernelIvEEvv()
{


	ret;

}


// ===== COMPILED SASS (sm_100) =====

	.target	sm_100

	.elftype	@"ET_EXEC"


//--------------------- .note.nv.tkinfo           --------------------------
	.section	.note.nv.tkinfo,"",@"SHT_NOTE"
	.sectionflags	@"SHF_NOTE_NV_TKINFO"
	.tkinfo
        /*0018*/ 	.word	0x00000002
        /*0030*/ 	.string	""
        /*0030*/ 	.string	"ptxas"
        /*0030*/ 	.string	"Cuda compilation tools, release 13.0, V13.0.88"
        /*0030*/ 	.string	"Build cuda_13.0.r13.0/compiler.36424714_0"
        /*0030*/ 	.string	"-arch sm_100 -m 64 "



//--------------------- .note.nv.cuinfo           --------------------------
	.section	.note.nv.cuinfo,"",@"SHT_NOTE"
	.sectionflags	@"SHF_NOTE_NV_CUINFO"
        /*0018*/ 	.short	0x0002
        /*001a*/ 	.short	0x0064
        /*001c*/ 	.short	0x0082
	.zero		2


//--------------------- .nv.info                  --------------------------
	.section	.nv.info,"",@"SHT_CUDA_INFO"
	.align	4


	//----- nvinfo : EIATTR_REGCOUNT
	.align		4
        /*0000*/ 	.byte	0x04, 0x2f
        /*0002*/ 	.short	(.L_44 - .L_43)
	.align		4
.L_43:
        /*0004*/ 	.word	index@(_ZN3cub18CUB_300001_SM_10006detail11EmptyKernelIvEEvv)
        /*0008*/ 	.word	0x00000004


	//----- nvinfo : EIATTR_FRAME_SIZE
	.align		4
.L_44:
        /*000c*/ 	.byte	0x04, 0x11
        /*000e*/ 	.short	(.L_46 - .L_45)
	.align		4
.L_45:
        /*0010*/ 	.word	index@(_ZN3cub18CUB_300001_SM_10006detail11EmptyKernelIvEEvv)
        /*0014*/ 	.word	0x00000000


	//----- nvinfo : EIATTR_MIN_STACK_SIZE
	.align		4
.L_46:
        /*0018*/ 	.byte	0x04, 0x12
        /*001a*/ 	.short	(.L_48 - .L_47)
	.align		4
.L_47:
        /*001c*/ 	.word	index@(_ZN3cub18CUB_300001_SM_10006detail11EmptyKernelIvEEvv)
        /*0020*/ 	.word	0x00000000
.L_48:


//--------------------- .nv.compat                --------------------------
	.section	.nv.compat,"",@"SHT_CUDA_COMPAT_INFO"
	.align	4
        /*0000*/ 	.byte	0x02, 0x09, 0x00, 0x00, 0x02, 0x02, 0x01, 0x00, 0x02, 0x05, 0x05, 0x00, 0x03, 0x07, 0x01, 0x01
        /*0010*/ 	.byte	0x02, 0x03, 0x00, 0x00, 0x02, 0x06, 0x01, 0x00, 0x04, 0x0b, 0x08, 0x00, 0x09, 0x00, 0x00, 0x00
        /*0020*/ 	.byte	0x00, 0x00, 0x00, 0x00


//--------------------- .nv.info._ZN3cub18CUB_300001_SM_10006detail11EmptyKernelIvEEvv --------------------------
	.section	.nv.info._ZN3cub18CUB_300001_SM_10006detail11EmptyKernelIvEEvv,"",@"SHT_CUDA_INFO"
	.sectionflags	@""
	.align	4


	//----- nvinfo : EIATTR_CUDA_API_VERSION
	.align		4
        /*0000*/ 	.byte	0x04, 0x37
        /*0002*/ 	.short	(.L_50 - .L_49)
.L_49:
        /*0004*/ 	.word	0x00000082


	//----- nvinfo : EIATTR_SPARSE_MMA_MASK
	.align		4
.L_50:
        /*0008*/ 	.byte	0x03, 0x50
        /*000a*/ 	.short	0x0000


	//----- nvinfo : EIATTR_MAXREG_COUNT
	.align		4
        /*000c*/ 	.byte	0x03, 0x1b
        /*000e*/ 	.short	0x00ff


	//----- nvinfo : EIATTR_MERCURY_ISA_VERSION
	.align		4
        /*0010*/ 	.byte	0x03, 0x5f
        /*0012*/ 	.short	0x0101


	//----- nvinfo : EIATTR_VRC_CTA_INIT_COUNT
	.align		4
        /*0014*/ 	.byte	0x02, 0x4a
	.zero		1
	.zero		1


	//----- nvinfo : EIATTR_EXIT_INSTR_OFFSETS
	.align		4
        /*0018*/ 	.byte	0x04, 0x1c
        /*001a*/ 	.short	(.L_52 - .L_51)


	//   ....[0]....
.L_51:
        /*001c*/ 	.word	0x00000010


	//----- nvinfo : EIATTR_SW_WAR
	.align		4
.L_52:
        /*0020*/ 	.byte	0x04, 0x36
        /*0022*/ 	.short	(.L_54 - .L_53)
.L_53:
        /*0024*/ 	.word	0x00000008
.L_54:


//--------------------- .nv.callgraph             --------------------------
	.section	.nv.callgraph,"",@"SHT_CUDA_CALLGRAPH"
	.align	4
	.sectionentsize	8
	.align		4
        /*0000*/ 	.word	0x00000000
	.align		4
        /*0004*/ 	.word	0xffffffff
	.align		4
        /*0008*/ 	.word	0x00000000
	.align		4
        /*000c*/ 	.word	0xfffffffe
	.align		4
        /*0010*/ 	.word	0x00000000
	.align		4
        /*0014*/ 	.word	0xfffffffd
	.align		4
        /*0018*/ 	.word	0x00000000
	.align		4
        /*001c*/ 	.word	0xfffffffc


//--------------------- .nv.constant4             --------------------------
	.section	.nv.constant4,"a",@progbits
	.align	8
	.align		8
.nv.constant4:
        /*0000*/ 	.dword	_ZN41_INTERNAL_23bd682e_4_k_cu_dc1376d0_3007084cuda3std3__45__cpo5beginE
	.align		8
        /*0008*/ 	.dword	_ZN41_INTERNAL_23bd682e_4_k_cu_dc1376d0_3007084cuda3std3__45__cpo3endE
	.align		8
        /*0010*/ 	.dword	_ZN41_INTERNAL_23bd682e_4_k_cu_dc1376d0_3007084cuda3std3__45__cpo6cbeginE
	.align		8
        /*0018*/ 	.dword	_ZN41_INTERNAL_23bd682e_4_k_cu_dc1376d0_3007084cuda3std3__45__cpo4cendE
	.align		8
        /*0020*/ 	.dword	_ZN41_INTERNAL_23bd682e_4_k_cu_dc1376d0_3007084cuda3std3__45__cpo6rbeginE
	.align		8
        /*0028*/ 	.dword	_ZN41_INTERNAL_23bd682e_4_k_cu_dc1376d0_3007084cuda3std3__45__cpo4rendE
	.align		8
        /*0030*/ 	.dword	_ZN41_INTERNAL_23bd682e_4_k_cu_dc1376d0_3007084cuda3std3__45__cpo7crbeginE
	.align		8
        /*0038*/ 	.dword	_ZN41_INTERNAL_23bd682e_4_k_cu_dc1376d0_3007084cuda3std3__45__cpo5crendE
	.align		8
        /*0040*/ 	.dword	_ZN41_INTERNAL_23bd682e_4_k_cu_dc1376d0_3007084cuda3std3__443_GLOBAL__N__23bd682e_4_k_cu_dc1376d0_3007086ignoreE
	.align		8
        /*0048*/ 	.dword	_ZN41_INTERNAL_23bd682e_4_k_cu_dc1376d0_3007084cuda3std3__419piecewise_constructE
	.align		8
        /*0050*/ 	.dword	_ZN41_INTERNAL_23bd682e_4_k_cu_dc1376d0_3007084cuda3std3__48in_placeE
	.align		8
        /*0058*/ 	.dword	_ZN41_INTERNAL_23bd682e_4_k_cu_dc1376d0_3007084cuda3std3__420unreachable_sentinelE
	.align		8
        /*0060*/ 	.dword	_ZN41_INTERNAL_23bd682e_4_k_cu_dc1376d0_3007084cuda3std3__47nulloptE
	.align		8
        /*0068*/ 	.dword	_ZN41_INTERNAL_23bd682e_4_k_cu_dc1376d0_3007084cuda3std3__48unexpectE
	.align		8
        /*0070*/ 	.dword	_ZN41_INTERNAL_23bd682e_4_k_cu_dc1376d0_3007084cuda3std6ranges3__45__cpo4swapE
	.align		8
        /*0078*/ 	.dword	_ZN41_INTERNAL_23bd682e_4_k_cu_dc1376d0_3007084cuda3std6ranges3__45__cpo9iter_moveE
	.align		8
        /*0080*/ 	.dword	_ZN41_INTERNAL_23bd682e_4_k_cu_dc1376d0_3007084cuda3std6ranges3__45__cpo5beginE
	.align		8
        /*0088*/ 	.dword	_ZN41_INTERNAL_23bd682e_4_k_cu_dc1376d0_3007084cuda3std6ranges3__45__cpo3endE
	.align		8
        /*0090*/ 	.dword	_ZN41_INTERNAL_23bd682e_4_k_cu_dc1376d0_3007084cuda3std6ranges3__45__cpo6cbeginE
	.align		8
        /*0098*/ 	.dword	_ZN41_INTERNAL_23bd682e_4_k_cu_dc1376d0_3007084cuda3std6ranges3__45__cpo4cendE
	.align		8
        /*00a0*/ 	.dword	_ZN41_INTERNAL_23bd682e_4_k_cu_dc1376d0_3007084cuda3std6ranges3__45__cpo7advanceE
	.align		8
        /*00a8*/ 	.dword	_ZN41_INTERNAL_23bd682e_4_k_cu_dc1376d0_3007084cuda3std6ranges3__45__cpo9iter_swapE
	.align		8
        /*00b0*/ 	.dword	_ZN41_INTERNAL_23bd682e_4_k_cu_dc1376d0_3007084cuda3std6ranges3__45__cpo4nextE
	.align		8
        /*00b8*/ 	.dword	_ZN41_INTERNAL_23bd682e_4_k_cu_dc1376d0_3007084cuda3std6ranges3__45__cpo4prevE
	.align		8
        /*00c0*/ 	.dword	_ZN41_INTERNAL_23bd682e_4_k_cu_dc1376d0_3007084cuda3std6ranges3__45__cpo4dataE
	.align		8
        /*00c8*/ 	.dword	_ZN41_INTERNAL_23bd682e_4_k_cu_dc1376d0_3007084cuda3std6ranges3__45__cpo5cdataE
	.align		8
        /*00d0*/ 	.dword	_ZN41_INTERNAL_23bd682e_4_k_cu_dc1376d0_3007084cuda3std6ranges3__45__cpo4sizeE
	.align		8
        /*00d8*/ 	.dword	_ZN41_INTERNAL_23bd682e_4_k_cu_dc1376d0_3007084cuda3std6ranges3__45__cpo5ssizeE
	.align		8
        /*00e0*/ 	.dword	_ZN41_INTERNAL_23bd682e_4_k_cu_dc1376d0_3007084cuda3std6ranges3__45__cpo8distanceE
	.align		8
        /*00e8*/ 	.dword	_ZN41_INTERNAL_23bd682e_4_k_cu_dc1376d0_3007086thrust24THRUST_300001_SM_1000_NS8cuda_cub3parE
	.align		8
        /*00f0*/ 	.dword	_ZN41_INTERNAL_23bd682e_4_k_cu_dc1376d0_3007086thrust24THRUST_300001_SM_1000_NS8cuda_cub10par_nosyncE
	.align		8
        /*00f8*/ 	.dword	_ZN41_INTERNAL_23bd682e_4_k_cu_dc1376d0_3007086thrust24THRUST_300001_SM_1000_NS6system6detail10sequential3seqE
	.align		8
        /*0100*/ 	.dword	_ZN41_INTERNAL_23bd682e_4_k_cu_dc1376d0_3007086thrust24THRUST_300001_SM_1000_NS12placeholders2_1E
	.align		8
        /*0108*/ 	.dword	_ZN41_INTERNAL_23bd682e_4_k_cu_dc1376d0_3007086thrust24THRUST_300001_SM_1000_NS12placeholders2_2E
	.align		8
        /*0110*/ 	.dword	_ZN41_INTERNAL_23bd682e_4_k_cu_dc1376d0_3007086thrust24THRUST_300001_SM_1000_NS12placeholders2_3E
	.align		8
        /*0118*/ 	.dword	_ZN41_INTERNAL_23bd682e_4_k_cu_dc1376d0_3007086thrust24THRUST_300001_SM_1000_NS12placeholders2_4E
	.align		8
        /*0120*/ 	.dword	_ZN41_INTERNAL_23bd682e_4_k_cu_dc1376d0_3007086thrust24THRUST_300001_SM_1000_NS12placeholders2_5E
	.align		8
        /*0128*/ 	.dword	_ZN41_INTERNAL_23bd682e_4_k_cu_dc1376d0_3007086thrust24THRUST_300001_SM_1000_NS12placeholders2_6E
	.align		8
        /*0130*/ 	.dword	_ZN41_INTERNAL_23bd682e_4_k_cu_dc1376d0_3007086thrust24THRUST_300001_SM_1000_NS12placeholders2_7E
	.align		8
        /*0138*/ 	.dword	_ZN41_INTERNAL_23bd682e_4_k_cu_dc1376d0_3007086thrust24THRUST_300001_SM_1000_NS12placeholders2_8E
	.align		8
        /*0140*/ 	.dword	_ZN41_INTERNAL_23bd682e_4_k_cu_dc1376d0_3007086thrust24THRUST_300001_SM_1000_NS12placeholders2_9E
	.align		8
        /*0148*/ 	.dword	_ZN41_INTERNAL_23bd682e_4_k_cu_dc1376d0_3007086thrust24THRUST_300001_SM_1000_NS12placeholders3_10E
	.align		8
        /*0150*/ 	.dword	_ZN41_INTERNAL_23bd682e_4_k_cu_dc1376d0_3007086thrust24THRUST_300001_SM_1000_NS3seqE


//--------------------- .text._ZN3cub18CUB_300001_SM_10006detail11EmptyKernelIvEEvv --------------------------
	.section	.text._ZN3cub18CUB_300001_SM_10006detail11EmptyKernelIvEEvv,"ax",@progbits
	.align	128
        .global         _ZN3cub18CUB_300001_SM_10006detail11EmptyKernelIvEEvv
        .type           _ZN3cub18CUB_300001_SM_10006detail11EmptyKernelIvEEvv,@function
        .size           _ZN3cub18CUB_300001_SM_10006detail11EmptyKernelIvEEvv,(.L_x_1 - _ZN3cub18CUB_300001_SM_10006detail11EmptyKernelIvEEvv)
        .other          _ZN3cub18CUB_300001_SM_10006detail11EmptyKernelIvEEvv,@"STO_CUDA_ENTRY STV_DEFAULT"
_ZN3cub18CUB_300001_SM_10006detail11EmptyKernelIvEEvv:
.text._ZN3cub18CUB_300001_SM_10006detail11EmptyKernelIvEEvv:
[----:B------:R-:W-:Y:S01]  /*0000*/  LDC R1, c[0x0][0x37c] ;  /* 0x0000df00ff017b82 */ /* 0x000fe20000000800 */
[----:B------:R-:W-:Y:S05]  /*0010*/  EXIT ;  /* 0x000000000000794d */ /* 0x000fea0003800000 */
.L_x_0:
[----:B------:R-:W-:-:S00]  /*0020*/  BRA `(.L_x_0) ;  /* 0xfffffffc00fc7947 */ /* 0x000fc0000383ffff */
[----:B------:R-:W-:-:S00]  /*0030*/  NOP ;  /* 0x0000000000007918 */ /* 0x000fc00000000000 */
        /* <DEDUP_REMOVED lines=12> */
.L_x_1:


//--------------------- .nv.shared.reserved.0     --------------------------
	.section	.nv.shared.reserved.0,"aw",@nobits
	.weak		__nv_reservedSMEM_offset_0_alias
	.size		__nv_reservedSMEM_offset_0_alias, 0, 64
	.other		__nv_reservedSMEM_offset_0_alias,@"STO_CUDA_RESERVED_SHARED STV_DEFAULT"
__nv_reservedSMEM_offset_0_alias:
	.zero		0
	.zero		64


//--------------------- .nv.global                --------------------------
	.section	.nv.global,"aw",@nobits
.nv.global:
	.type		_ZN41_INTERNAL_23bd682e_4_k_cu_dc1376d0_3007086thrust24THRUST_300001_SM_1000_NS3seqE,@object
	.size		_ZN41_INTERNAL_23bd682e_4_k_cu_dc1376d0_3007086thrust24THRUST_300001_SM_1000_NS3seqE,(_ZN41_INTERNAL_23bd682e_4_k_cu_dc1376d0_3007084cuda3std3__48in_placeE - _ZN41_INTERNAL_23bd682e_4_k_cu_dc1376d0_3007086thrust24THRUST_300001_SM_1000_NS3seqE)
_ZN41_INTERNAL_23bd682e_4_k_cu_dc1376d0_3007086thrust24THRUST_300001_SM_1000_NS3seqE:
	.zero		1
	.type		_ZN41_INTERNAL_23bd682e_4_k_cu_dc1376d0_3007084cuda3std3__48in_placeE,@object
	.size		_ZN41_INTERNAL_23bd682e_4_k_cu_dc1376d0_3007084cuda3std3__48in_placeE,(_ZN41_INTERNAL_23bd682e_4_k_cu_dc1376d0_3007084cuda3std6ranges3__45__cpo4sizeE - _ZN41_INTERNAL_23bd682e_4_k_cu_dc1376d0_3007084cuda3std3__48in_placeE)
_ZN41_INTERNAL_23bd682e_4_k_cu_dc1376d0_3007084cuda3std3__48in_placeE:
	.zero		1
	.type		_ZN41_INTERNAL_23bd682e_4_k_cu_dc1376d0_3007084cuda3std6ranges3__45__cpo4sizeE,@object
	.size		_ZN41_INTERNAL_23bd682e_4_k_cu_dc1376d0_3007084cuda3std6ranges3__45__cpo4sizeE,(_ZN41_INTERNAL_23bd682e_4_k_cu_dc1376d0_3007086thrust24THRUST_300001_SM_1000_NS12placeholders2_3E - _ZN41_INTERNAL_23bd682e_4_k_cu_dc1376d0_3007084cuda3std6ranges3__45__cpo4sizeE)
_ZN41_INTERNAL_23bd682e_4_k_cu_dc1376d0_3007084cuda3std6ranges3__45__cpo4sizeE:
	.zero		1
	.type		_ZN41_INTERNAL_23bd682e_4_k_cu_dc1376d0_3007086thrust24THRUST_300001_SM_1000_NS12placeholders2_3E,@object
	.size		_ZN41_INTERNAL_23bd682e_4_k_cu_dc1376d0_3007086thrust24THRUST_300001_SM_1000_NS12placeholders2_3E,(_ZN41_INTERNAL_23bd682e_4_k_cu_dc1376d0_3007084cuda3std3__45__cpo6cbeginE - _ZN41_INTERNAL_23bd682e_4_k_cu_dc1376d0_3007086thrust24THRUST_300001_SM_1000_NS12placeholders2_3E)
_ZN41_INTERNAL_23bd682e_4_k_cu_dc1376d0_3007086thrust24THRUST_300001_SM_1000_NS12placeholders2_3E:
	.zero		1
	.type		_ZN41_INTERNAL_23bd682e_4_k_cu_dc1376d0_3007084cuda3std3__45__cpo6cbeginE,@object
	.size		_ZN41_INTERNAL_23bd682e_4_k_cu_dc1376d0_3007084cuda3std3__45__cpo6cbeginE,(_ZN41_INTERNAL_23bd682e_4_k_cu_dc1376d0_3007084cuda3std6ranges3__45__cpo6cbeginE - _ZN41_INTERNAL_23bd682e_4_k_cu_dc1376d0_3007084cuda3std3__45__cpo6cbeginE)
_ZN41_INTERNAL_23bd682e_4_k_cu_dc1376d0_3007084cuda3std3__45__cpo6cbeginE:
	.zero		1
	.type		_ZN41_INTERNAL_23bd682e_4_k_cu_dc1376d0_3007084cuda3std6ranges3__45__cpo6cbeginE,@object
	.size		_ZN41_INTERNAL_23bd682e_4_k_cu_dc1376d0_3007084cuda3std6ranges3__45__cpo6cbeginE,(_ZN41_INTERNAL_23bd682e_4_k_cu_dc1376d0_3007086thrust24THRUST_300001_SM_1000_NS12placeholders2_7E - _ZN41_INTERNAL_23bd682e_4_k_cu_dc1376d0_3007084cuda3std6ranges3__45__cpo6cbeginE)
_ZN41_INTERNAL_23bd682e_4_k_cu_dc1376d0_3007084cuda3std6ranges3__45__cpo6cbeginE:
	.zero		1
	.type		_ZN41_INTERNAL_23bd682e_4_k_cu_dc1376d0_3007086thrust24THRUST_300001_SM_1000_NS12placeholders2_7E,@object
	.size		_ZN41_INTERNAL_23bd682e_4_k_cu_dc1376d0_3007086thrust24THRUST_300001_SM_1000_NS12placeholders2_7E,(_ZN41_INTERNAL_23bd682e_4_k_cu_dc1376d0_3007084cuda3std3__45__cpo7crbeginE - _ZN41_INTERNAL_23bd682e_4_k_cu_dc1376d0_3007086thrust24THRUST_300001_SM_1000_NS12placeholders2_7E)
_ZN41_INTERNAL_23bd682e_4_k_cu_dc1376d0_3007086thrust24THRUST_300001_SM_1000_NS12placeholders2_7E:
	.zero		1
	.type		_ZN41_INTERNAL_23bd682e_4_k_cu_dc1376d0_3007084cuda3std3__45__cpo7crbeginE,@object
	.size		_ZN41_INTERNAL_23bd682e_4_k_cu_dc1376d0_3007084cuda3std3__45__cpo7crbeginE,(_ZN41_INTERNAL_23bd682e_4_k_cu_dc1376d0_3007084cuda3std6ranges3__45__cpo4nextE - _ZN41_INTERNAL_23bd682e_4_k_cu_dc1376d0_3007084cuda3std3__45__cpo7crbeginE)
_ZN41_INTERNAL_23bd682e_4_k_cu_dc1376d0_3007084cuda3std3__45__cpo7crbeginE:
	.zero		1
	.type		_ZN41_INTERNAL_23bd682e_4_k_cu_dc1376d0_3007084cuda3std6ranges3__45__cpo4nextE,@object
	.size		_ZN41_INTERNAL_23bd682e_4_k_cu_dc1376d0_3007084cuda3std6ranges3__45__cpo4nextE,(_ZN41_INTERNAL_23bd682e_4_k_cu_dc1376d0_3007084cuda3std6ranges3__45__cpo4swapE - _ZN41_INTERNAL_23bd682e_4_k_cu_dc1376d0_3007084cuda3std6ranges3__45__cpo4nextE)
_ZN41_INTERNAL_23bd682e_4_k_cu_dc1376d0_3007084cuda3std6ranges3__45__cpo4nextE:
	.zero		1
	.type		_ZN41_INTERNAL_23bd682e_4_k_cu_dc1376d0_3007084cuda3std6ranges3__45__cpo4swapE,@object
	.size		_ZN41_INTERNAL_23bd682e_4_k_cu_dc1376d0_3007084cuda3std6ranges3__45__cpo4swapE,(_ZN41_INTERNAL_23bd682e_4_k_cu_dc1376d0_3007086thrust24THRUST_300001_SM_1000_NS8cuda_cub10par_nosyncE - _ZN41_INTERNAL_23bd682e_4_k_cu_dc1376d0_3007084cuda3std6ranges3__45__cpo4swapE)
_ZN41_INTERNAL_23bd682e_4_k_cu_dc1376d0_3007084cuda3std6ranges3__45__cpo4swapE:
	.zero		1
	.type		_ZN41_INTERNAL_23bd682e_4_k_cu_dc1376d0_3007086thrust24THRUST_300001_SM_1000_NS8cuda_cub10par_nosyncE,@object
	.size		_ZN41_INTERNAL_23bd682e_4_k_cu_dc1376d0_3007086thrust24THRUST_300001_SM_1000_NS8cuda_cub10par_nosyncE,(_ZN41_INTERNAL_23bd682e_4_k_cu_dc1376d0_3007086thrust24THRUST_300001_SM_1000_NS12placeholders2_9E - _ZN41_INTERNAL_23bd682e_4_k_cu_dc1376d0_3007086thrust24THRUST_300001_SM_1000_NS8cuda_cub10par_nosyncE)
_ZN41_INTERNAL_23bd682e_4_k_cu_dc1376d0_3007086thrust24THRUST_300001_SM_1000_NS8cuda_cub10par_nosyncE:
	.zero		1
	.type		_ZN41_INTERNAL_23bd682e_4_k_cu_dc1376d0_3007086thrust24THRUST_300001_SM_1000_NS12placeholders2_9E,@object
	.size		_ZN41_INTERNAL_23bd682e_4_k_cu_dc1376d0_3007086thrust24THRUST_300001_SM_1000_NS12placeholders2_9E,(_ZN41_INTERNAL_23bd682e_4_k_cu_dc1376d0_3007084cuda3std3__443_GLOBAL__N__23bd682e_4_k_cu_dc1376d0_3007086ignoreE - _ZN41_INTERNAL_23bd682e_4_k_cu_dc1376d0_3007086thrust24THRUST_300001_SM_1000_NS12placeholders2_9E)
_ZN41_INTERNAL_23bd682e_4_k_cu_dc1376d0_3007086thrust24THRUST_300001_SM_1000_NS12placeholders2_9E:
	.zero		1
	.type		_ZN41_INTERNAL_23bd682e_4_k_cu_dc1376d0_3007084cuda3std3__443_GLOBAL__N__23bd682e_4_k_cu_dc1376d0_3007086ignoreE,@object
	.size		_ZN41_INTERNAL_23bd682e_4_k_cu_dc1376d0_3007084cuda3std3__443_GLOBAL__N__23bd682e_4_k_cu_dc1376d0_3007086ignoreE,(_ZN41_INTERNAL_23bd682e_4_k_cu_dc1376d0_3007084cuda3std6ranges3__45__cpo4dataE - _ZN41_INTERNAL_23bd682e_4_k_cu_dc1376d0_3007084cuda3std3__443_GLOBAL__N__23bd682e_4_k_cu_dc1376d0_3007086ignoreE)
_ZN41_INTERNAL_23bd682e_4_k_cu_dc1376d0_3007084cuda3std3__443_GLOBAL__N__23bd682e_4_k_cu_dc1376d0_3007086ignoreE:
	.zero		1
	.type		_ZN41_INTERNAL_23bd682e_4_k_cu_dc1376d0_3007084cuda3std6ranges3__45__cpo4dataE,@object
	.size		_ZN41_INTERNAL_23bd682e_4_k_cu_dc1376d0_3007084cuda3std6ranges3__45__cpo4dataE,(_ZN41_INTERNAL_23bd682e_4_k_cu_dc1376d0_3007086thrust24THRUST_300001_SM_1000_NS12placeholders2_1E - _ZN41_INTERNAL_23bd682e_4_k_cu_dc1376d0_3007084cuda3std6ranges3__45__cpo4dataE)
_ZN41_INTERNAL_23bd682e_4_k_cu_dc1376d0_3007084cuda3std6ranges3__45__cpo4dataE:
	.zero		1
	.type		_ZN41_INTERNAL_23bd682e_4_k_cu_dc1376d0_3007086thrust24THRUST_300001_SM_1000_NS12placeholders2_1E,@object
	.size		_ZN41_INTERNAL_23bd682e_4_k_cu_dc1376d0_3007086thrust24THRUST_300001_SM_1000_NS12placeholders2_1E,(_ZN41_INTERNAL_23bd682e_4_k_cu_dc1376d0_3007084cuda3std3__45__cpo5beginE - _ZN41_INTERNAL_23bd682e_4_k_cu_dc1376d0_3007086thrust24THRUST_300001_SM_1000_NS12placeholders2_1E)
_ZN41_INTERNAL_23bd682e_4_k_cu_dc1376d0_3007086thrust24THRUST_300001_SM_1000_NS12placeholders2_1E:
	.zero		1
	.type		_ZN41_INTERNAL_23bd682e_4_k_cu_dc1376d0_3007084cuda3std3__45__cpo5beginE,@object
	.size		_ZN41_INTERNAL_23bd682e_4_k_cu_dc1376d0_3007084cuda3std3__45__cpo5beginE,(_ZN41_INTERNAL_23bd682e_4_k_cu_dc1376d0_3007084cuda3std6ranges3__45__cpo5beginE - _ZN41_INTERNAL_23bd682e_4_k_cu_dc1376d0_3007084cuda3std3__45__cpo5beginE)
_ZN41_INTERNAL_23bd682e_4_k_cu_dc1376d0_3007084cuda3std3__45__cpo5beginE:
	.zero		1
	.type		_ZN41_INTERNAL_23bd682e_4_k_cu_dc1376d0_3007084cuda3std6ranges3__45__cpo5beginE,@object
	.size		_ZN41_INTERNAL_23bd682e_4_k_cu_dc1376d0_3007084cuda3std6ranges3__45__cpo5beginE,(_ZN41_INTERNAL_23bd682e_4_k_cu_dc1376d0_3007086thrust24THRUST_300001_SM_1000_NS12placeholders2_5E - _ZN41_INTERNAL_23bd682e_4_k_cu_dc1376d0_3007084cuda3std6ranges3__45__cpo5beginE)
_ZN41_INTERNAL_23bd682e_4_k_cu_dc1376d0_3007084cuda3std6ranges3__45__cpo5beginE:
	.zero		1
	.type		_ZN41_INTERNAL_23bd682e_4_k_cu_dc1376d0_3007086thrust24THRUST_300001_SM_1000_NS12placeholders2_5E,@object
	.size		_ZN41_INTERNAL_23bd682e_4_k_cu_dc1376d0_3007086thrust24THRUST_300001_SM_1000_NS12placeholders2_5E,(_ZN41_INTERNAL_23bd682e_4_k_cu_dc1376d0_3007084cuda3std3__45__cpo6rbeginE - _ZN41_INTERNAL_23bd682e_4_k_cu_dc1376d0_3007086thrust24THRUST_300001_SM_1000_NS12placeholders2_5E)
_ZN41_INTERNAL_23bd682e_4_k_cu_dc1376d0_3007086thrust24THRUST_300001_SM_1000_NS12placeholders2_5E:
	.zero		1
	.type		_ZN41_INTERNAL_23bd682e_4_k_cu_dc1376d0_3007084cuda3std3__45__cpo6rbeginE,@object
	.size		_ZN41_INTERNAL_23bd682e_4_k_cu_dc1376d0_3007084cuda3std3__45__cpo6rbeginE,(_ZN41_INTERNAL_23bd682e_4_k_cu_dc1376d0_3007084cuda3std6ranges3__45__cpo7advanceE - _ZN41_INTERNAL_23bd682e_4_k_cu_dc1376d0_3007084cuda3std3__45__cpo6rbeginE)
_ZN41_INTERNAL_23bd682e_4_k_cu_dc1376d0_3007084cuda3std3__45__cpo6rbeginE:
	.zero		1
	.type		_ZN41_INTERNAL_23bd682e_4_k_cu_dc1376d0_3007084cuda3std6ranges3__45__cpo7advanceE,@object
	.size		_ZN41_INTERNAL_23bd682e_4_k_cu_dc1376d0_3007084cuda3std6ranges3__45__cpo7advanceE,(_ZN41_INTERNAL_23bd682e_4_k_cu_dc1376d0_3007084cuda3std3__47nulloptE - _ZN41_INTERNAL_23bd682e_4_k_cu_dc1376d0_3007084cuda3std6ranges3__45__cpo7advanceE)
_ZN41_INTERNAL_23bd682e_4_k_cu_dc1376d0_3007084cuda3std6ranges3__45__cpo7advanceE:
	.zero		1
	.type		_ZN41_INTERNAL_23bd682e_4_k_cu_dc1376d0_3007084cuda3std3__47nulloptE,@object
	.size		_ZN41_INTERNAL_23bd682e_4_k_cu_dc1376d0_3007084cuda3std3__47nulloptE,(_ZN41_INTERNAL_23bd682e_4_k_cu_dc1376d0_3007084cuda3std6ranges3__45__cpo8distanceE - _ZN41_INTERNAL_23bd682e_4_k_cu_dc1376d0_3007084cuda3std3__47nulloptE)
_ZN41_INTERNAL_23bd682e_4_k_cu_dc1376d0_3007084cuda3std3__47nulloptE:
	.zero		1
	.type		_ZN41_INTERNAL_23bd682e_4_k_cu_dc1376d0_3007084cuda3std6ranges3__45__cpo8distanceE,@object
	.size		_ZN41_INTERNAL_23bd682e_4_k_cu_dc1376d0_3007084cuda3std6ranges3__45__cpo8distanceE,(_ZN41_INTERNAL_23bd682e_4_k_cu_dc1376d0_3007086thrust24THRUST_300001_SM_1000_NS12placeholders3_10E - _ZN41_INTERNAL_23bd682e_4_k_cu_dc1376d0_3007084cuda3std6ranges3__45__cpo8distanceE)
_ZN41_INTERNAL_23bd682e_4_k_cu_dc1376d0_3007084cuda3std6ranges3__45__cpo8distanceE:
	.zero		1
	.type		_ZN41_INTERNAL_23bd682e_4_k_cu_dc1376d0_3007086thrust24THRUST_300001_SM_1000_NS12placeholders3_10E,@object
	.size		_ZN41_INTERNAL_23bd682e_4_k_cu_dc1376d0_3007086thrust24THRUST_300001_SM_1000_NS12placeholders3_10E,(_ZN41_INTERNAL_23bd682e_4_k_cu_dc1376d0_3007084cuda3std3__419piecewise_constructE - _ZN41_INTERNAL_23bd682e_4_k_cu_dc1376d0_3007086thrust24THRUST_300001_SM_1000_NS12placeholders3_10E)
_ZN41_INTERNAL_23bd682e_4_k_cu_dc1376d0_3007086thrust24THRUST_300001_SM_1000_NS12placeholders3_10E:
	.zero		1
	.type		_ZN41_INTERNAL_23bd682e_4_k_cu_dc1376d0_3007084cuda3std3__419piecewise_constructE,@object
	.size		_ZN41_INTERNAL_23bd682e_4_k_cu_dc1376d0_3007084cuda3std3__419piecewise_constructE,(_ZN41_INTERNAL_23bd682e_4_k_cu_dc1376d0_3007084cuda3std6ranges3__45__cpo5cdataE - _ZN41_INTERNAL_23bd682e_4_k_cu_dc1376d0_3007084cuda3std3__419piecewise_constructE)
_ZN41_INTERNAL_23bd682e_4_k_cu_dc1376d0_3007084cuda3std3__419piecewise_constructE:
	.zero		1
	.type		_ZN41_INTERNAL_23bd682e_4_k_cu_dc1376d0_3007084cuda3std6ranges3__45__cpo5cdataE,@object
	.size		_ZN41_INTERNAL_23bd682e_4_k_cu_dc1376d0_3007084cuda3std6ranges3__45__cpo5cdataE,(_ZN41_INTERNAL_23bd682e_4_k_cu_dc1376d0_3007086thrust24THRUST_300001_SM_1000_NS12placeholders2_2E - _ZN41_INTERNAL_23bd682e_4_k_cu_dc1376d0_3007084cuda3std6ranges3__45__cpo5cdataE)
_ZN41_INTERNAL_23bd682e_4_k_cu_dc1376d0_3007084cuda3std6ranges3__45__cpo5cdataE:
	.zero		1
	.type		_ZN41_INTERNAL_23bd682e_4_k_cu_dc1376d0_3007086thrust24THRUST_300001_SM_1000_NS12placeholders2_2E,@object
	.size		_ZN41_INTERNAL_23bd682e_4_k_cu_dc1376d0_3007086thrust24THRUST_300001_SM_1000_NS12placeholders2_2E,(_ZN41_INTERNAL_23bd682e_4_k_cu_dc1376d0_3007084cuda3std3__45__cpo3endE - _ZN41_INTERNAL_23bd682e_4_k_cu_dc1376d0_3007086thrust24THRUST_300001_SM_1000_NS12placeholders2_2E)
_ZN41_INTERNAL_23bd682e_4_k_cu_dc1376d0_3007086thrust24THRUST_300001_SM_1000_NS12placeholders2_2E:
	.zero		1
	.type		_ZN41_INTERNAL_23bd682e_4_k_cu_dc1376d0_3007084cuda3std3__45__cpo3endE,@object
	.size		_ZN41_INTERNAL_23bd682e_4_k_cu_dc1376d0_3007084cuda3std3__45__cpo3endE,(_ZN41_INTERNAL_23bd682e_4_k_cu_dc1376d0_3007084cuda3std6ranges3__45__cpo3endE - _ZN41_INTERNAL_23bd682e_4_k_cu_dc1376d0_3007084cuda3std3__45__cpo3endE)
_ZN41_INTERNAL_23bd682e_4_k_cu_dc1376d0_3007084cuda3std3__45__cpo3endE:
	.zero		1
	.type		_ZN41_INTERNAL_23bd682e_4_k_cu_dc1376d0_3007084cuda3std6ranges3__45__cpo3endE,@object
	.size		_ZN41_INTERNAL_23bd682e_4_k_cu_dc1376d0_3007084cuda3std6ranges3__45__cpo3endE,(_ZN41_INTERNAL_23bd682e_4_k_cu_dc1376d0_3007086thrust24THRUST_300001_SM_1000_NS12placeholders2_6E - _ZN41_INTERNAL_23bd682e_4_k_cu_dc1376d0_3007084cuda3std6ranges3__45__cpo3endE)
_ZN41_INTERNAL_23bd682e_4_k_cu_dc1376d0_3007084cuda3std6ranges3__45__cpo3endE:
	.zero		1
	.type		_ZN41_INTERNAL_23bd682e_4_k_cu_dc1376d0_3007086thrust24THRUST_300001_SM_1000_NS12placeholders2_6E,@object
	.size		_ZN41_INTERNAL_23bd682e_4_k_cu_dc1376d0_3007086thrust24THRUST_300001_SM_1000_NS12placeholders2_6E,(_ZN41_INTERNAL_23bd682e_4_k_cu_dc1376d0_3007084cuda3std3__45__cpo4rendE - _ZN41_INTERNAL_23bd682e_4_k_cu_dc1376d0_3007086thrust24THRUST_300001_SM_1000_NS12placeholders2_6E)
_ZN41_INTERNAL_23bd682e_4_k_cu_dc1376d0_3007086thrust24THRUST_300001_SM_1000_NS12placeholders2_6E:
	.zero		1
	.type		_ZN41_INTERNAL_23bd682e_4_k_cu_dc1376d0_3007084cuda3std3__45__cpo4rendE,@object
	.size		_ZN41_INTERNAL_23bd682e_4_k_cu_dc1376d0_3007084cuda3std3__45__cpo4rendE,(_ZN41_INTERNAL_23bd682e_4_k_cu_dc1376d0_3007084cuda3std6ranges3__45__cpo9iter_swapE - _ZN41_INTERNAL_23bd682e_4_k_cu_dc1376d0_3007084cuda3std3__45__cpo4rendE)
_ZN41_INTERNAL_23bd682e_4_k_cu_dc1376d0_3007084cuda3std3__45__cpo4rendE:
	.zero		1
	.type		_ZN41_INTERNAL_23bd682e_4_k_cu_dc1376d0_3007084cuda3std6ranges3__45__cpo9iter_swapE,@object
	.size		_ZN41_INTERNAL_23bd682e_4_k_cu_dc1376d0_3007084cuda3std6ranges3__45__cpo9iter_swapE,(_ZN41_INTERNAL_23bd682e_4_k_cu_dc1376d0_3007084cuda3std3__48unexpectE - _ZN41_INTERNAL_23bd682e_4_k_cu_dc1376d0_3007084cuda3std6ranges3__45__cpo9iter_swapE)
_ZN41_INTERNAL_23bd682e_4_k_cu_dc1376d0_3007084cuda3std6ranges3__45__cpo9iter_swapE:
	.zero		1
	.type		_ZN41_INTERNAL_23bd682e_4_k_cu_dc1376d0_3007084cuda3std3__48unexpectE,@object
	.size		_ZN41_INTERNAL_23bd682e_4_k_cu_dc1376d0_3007084cuda3std3__48unexpectE,(_ZN41_INTERNAL_23bd682e_4_k_cu_dc1376d0_3007086thrust24THRUST_300001_SM_1000_NS8cuda_cub3parE - _ZN41_INTERNAL_23bd682e_4_k_cu_dc1376d0_3007084cuda3std3__48unexpectE)
_ZN41_INTERNAL_23bd682e_4_k_cu_dc1376d0_3007084cuda3std3__48unexpectE:
	.zero		1
	.type		_ZN41_INTERNAL_23bd682e_4_k_cu_dc1376d0_3007086thrust24THRUST_300001_SM_1000_NS8cuda_cub3parE,@object
	.size		_ZN41_INTERNAL_23bd682e_4_k_cu_dc1376d0_3007086thrust24THRUST_300001_SM_1000_NS8cuda_cub3parE,(_ZN41_INTERNAL_23bd682e_4_k_cu_dc1376d0_3007086thrust24THRUST_300001_SM_1000_NS12placeholders2_4E - _ZN41_INTERNAL_23bd682e_4_k_cu_dc1376d0_3007086thrust24THRUST_300001_SM_1000_NS8cuda_cub3parE)
_ZN41_INTERNAL_23bd682e_4_k_cu_dc1376d0_3007086thrust24THRUST_300001_SM_1000_NS8cuda_cub3parE:
	.zero		1
	.type		_ZN41_INTERNAL_23bd682e_4_k_cu_dc1376d0_3007086thrust24THRUST_300001_SM_1000_NS12placeholders2_4E,@object
	.size		_ZN41_INTERNAL_23bd682e_4_k_cu_dc1376d0_3007086thrust24THRUST_300001_SM_1000_NS12placeholders2_4E,(_ZN41_INTERNAL_23bd682e_4_k_cu_dc1376d0_3007084cuda3std3__45__cpo4cendE - _ZN41_INTERNAL_23bd682e_4_k_cu_dc1376d0_3007086thrust24THRUST_300001_SM_1000_NS12placeholders2_4E)
_ZN41_INTERNAL_23bd682e_4_k_cu_dc1376d0_3007086thrust24THRUST_300001_SM_1000_NS12placeholders2_4E:
	.zero		1
	.type		_ZN41_INTERNAL_23bd682e_4_k_cu_dc1376d0_3007084cuda3std3__45__cpo4cendE,@object
	.size		_ZN41_INTERNAL_23bd682e_4_k_cu_dc1376d0_3007084cuda3std3__45__cpo4cendE,(_ZN41_INTERNAL_23bd682e_4_k_cu_dc1376d0_3007084cuda3std6ranges3__45__cpo4cendE - _ZN41_INTERNAL_23bd682e_4_k_cu_dc1376d0_3007084cuda3std3__45__cpo4cendE)
_ZN41_INTERNAL_23bd682e_4_k_cu_dc1376d0_3007084cuda3std3__45__cpo4cendE:
	.zero		1
	.type		_ZN41_INTERNAL_23bd682e_4_k_cu_dc1376d0_3007084cuda3std6ranges3__45__cpo4cendE,@object
	.size		_ZN41_INTERNAL_23bd682e_4_k_cu_dc1376d0_3007084cuda3std6ranges3__45__cpo4cendE,(_ZN41_INTERNAL_23bd682e_4_k_cu_dc1376d0_3007084cuda3std3__420unreachable_sentinelE - _ZN41_INTERNAL_23bd682e_4_k_cu_dc1376d0_3007084cuda3std6ranges3__45__cpo4cendE)
_ZN41_INTERNAL_23bd682e_4_k_cu_dc1376d0_3007084cuda3std6ranges3__45__cpo4cendE:
	.zero		1
	.type		_ZN41_INTERNAL_23bd682e_4_k_cu_dc1376d0_3007084cuda3std3__420unreachable_sentinelE,@object
	.size		_ZN41_INTERNAL_23bd682e_4_k_cu_dc1376d0_3007084cuda3std3__420unreachable_sentinelE,(_ZN41_INTERNAL_23bd682e_4_k_cu_dc1376d0_3007084cuda3std6ranges3__45__cpo5ssizeE - _ZN41_INTERNAL_23bd682e_4_k_cu_dc1376d0_3007084cuda3std3__420unreachable_sentinelE)
_ZN41_INTERNAL_23bd682e_4_k_cu_dc1376d0_3007084cuda3std3__420unreachable_sentinelE:
	.zero		1
	.type		_ZN41_INTERNAL_23bd682e_4_k_cu_dc1376d0_3007084cuda3std6ranges3__45__cpo5ssizeE,@object
	.size		_ZN41_INTERNAL_23bd682e_4_k_cu_dc1376d0_3007084cuda3std6ranges3__45__cpo5ssizeE,(_ZN41_INTERNAL_23bd682e_4_k_cu_dc1376d0_3007086thrust24THRUST_300001_SM_1000_NS12placeholders2_8E - _ZN41_INTERNAL_23bd682e_4_k_cu_dc1376d0_3007084cuda3std6ranges3__45__cpo5ssizeE)
_ZN41_INTERNAL_23bd682e_4_k_cu_dc1376d0_3007084cuda3std6ranges3__45__cpo5ssizeE:
	.zero		1
	.type		_ZN41_INTERNAL_23bd682e_4_k_cu_dc1376d0_3007086thrust24THRUST_300001_SM_1000_NS12placeholders2_8E,@object
	.size		_ZN41_INTERNAL_23bd682e_4_k_cu_dc1376d0_3007086thrust24THRUST_300001_SM_1000_NS12placeholders2_8E,(_ZN41_INTERNAL_23bd682e_4_k_cu_dc1376d0_3007084cuda3std3__45__cpo5crendE - _ZN41_INTERNAL_23bd682e_4_k_cu_dc1376d0_3007086thrust24THRUST_300001_SM_1000_NS12placeholders2_8E)
_ZN41_INTERNAL_23bd682e_4_k_cu_dc1376d0_3007086thrust24THRUST_300001_SM_1000_NS12placeholders2_8E:
	.zero		1
	.type		_ZN41_INTERNAL_23bd682e_4_k_cu_dc1376d0_3007084cuda3std3__45__cpo5crendE,@object
	.size		_ZN41_INTERNAL_23bd682e_4_k_cu_dc1376d0_3007084cuda3std3__45__cpo5crendE,(_ZN41_INTERNAL_23bd682e_4_k_cu_dc1376d0_3007084cuda3std6ranges3__45__cpo4prevE - _ZN41_INTERNAL_23bd682e_4_k_cu_dc1376d0_3007084cuda3std3__45__cpo5crendE)
_ZN41_INTERNAL_23bd682e_4_k_cu_dc1376d0_3007084cuda3std3__45__cpo5crendE:
	.zero		1
	.type		_ZN41_INTERNAL_23bd682e_4_k_cu_dc1376d0_3007084cuda3std6ranges3__45__cpo4prevE,@object
	.size		_ZN41_INTERNAL_23bd682e_4_k_cu_dc1376d0_3007084cuda3std6ranges3__45__cpo4prevE,(_ZN41_INTERNAL_23bd682e_4_k_cu_dc1376d0_3007084cuda3std6ranges3__45__cpo9iter_moveE - _ZN41_INTERNAL_23bd682e_4_k_cu_dc1376d0_3007084cuda3std6ranges3__45__cpo4prevE)
_ZN41_INTERNAL_23bd682e_4_k_cu_dc1376d0_3007084cuda3std6ranges3__45__cpo4prevE:
	.zero		1
	.type		_ZN41_INTERNAL_23bd682e_4_k_cu_dc1376d0_3007084cuda3std6ranges3__45__cpo9iter_moveE,@object
	.size		_ZN41_INTERNAL_23bd682e_4_k_cu_dc1376d0_3007084cuda3std6ranges3__45__cpo9iter_moveE,(_ZN41_INTERNAL_23bd682e_4_k_cu_dc1376d0_3007086thrust24THRUST_300001_SM_1000_NS6system6detail10sequential3seqE - _ZN41_INTERNAL_23bd682e_4_k_cu_dc1376d0_3007084cuda3std6ranges3__45__cpo9iter_moveE)
_ZN41_INTERNAL_23bd682e_4_k_cu_dc1376d0_3007084cuda3std6ranges3__45__cpo9iter_moveE:
	.zero		1
	.type		_ZN41_INTERNAL_23bd682e_4_k_cu_dc1376d0_3007086thrust24THRUST_300001_SM_1000_NS6system6detail10sequential3seqE,@object
	.size		_ZN41_INTERNAL_23bd682e_4_k_cu_dc1376d0_3007086thrust24THRUST_300001_SM_1000_NS6system6detail10sequential3seqE,(.L_31 - _ZN41_INTERNAL_23bd682e_4_k_cu_dc1376d0_3007086thrust24THRUST_300001_SM_1000_NS6system6detail10sequential3seqE)
_ZN41_INTERNAL_23bd682e_4_k_cu_dc1376d0_3007086thrust24THRUST_300001_SM_1000_NS6system6detail10sequential3seqE:
	.zero		1
.L_31:


//--------------------- .nv.constant0._ZN3cub18CUB_300001_SM_10006detail11EmptyKernelIvEEvv --------------------------
	.section	.nv.constant0._ZN3cub18CUB_300001_SM_10006detail11EmptyKernelIvEEvv,"a",@progbits
	.sectionflags	@""
	.align	4
.nv.constant0._ZN3cub18CUB_300001_SM_10006detail11EmptyKernelIvEEvv:
	.zero		896


//--------------------- SYMBOLS --------------------------

	.type		.nv.reservedSmem.offset0,@object
	.size		.nv.reservedSmem.offset0,0x4
